//
// Generated by NVIDIA NVVM Compiler
//
// Compiler Build ID: CL-36424714
// Cuda compilation tools, release 13.0, V13.0.88
// Based on NVVM 20.0.0
//

.version 9.0
.target sm_100
.address_size 64

	// .globl	_Z20diagflat_kernel_int8PKaPfi

.visible .entry _Z20diagflat_kernel_int8PKaPfi(
	.param .u64 .ptr .align 1 _Z20diagflat_kernel_int8PKaPfi_param_0,
	.param .u64 .ptr .align 1 _Z20diagflat_kernel_int8PKaPfi_param_1,
	.param .u32 _Z20diagflat_kernel_int8PKaPfi_param_2
)
{
	.reg .pred 	%p<2>;
	.reg .b16 	%rs<2>;
	.reg .b32 	%r<7>;
	.reg .b32 	%f<2>;
	.reg .b64 	%rd<9>;

	ld.param.u64 	%rd1, [_Z20diagflat_kernel_int8PKaPfi_param_0];
	ld.param.u64 	%rd2, [_Z20diagflat_kernel_int8PKaPfi_param_1];
	ld.param.u32 	%r2, [_Z20diagflat_kernel_int8PKaPfi_param_2];
	mov.u32 	%r3, %ctaid.x;
	mov.u32 	%r4, %ntid.x;
	mov.u32 	%r5, %tid.x;
	mad.lo.s32 	%r1, %r3, %r4, %r5;
	setp.ge.s32 	%p1, %r1, %r2;
	@%p1 bra 	$L__BB0_2;
	cvta.to.global.u64 	%rd3, %rd1;
	cvta.to.global.u64 	%rd4, %rd2;
	cvt.s64.s32 	%rd5, %r1;
	add.s64 	%rd6, %rd3, %rd5;
	ld.global.s8 	%rs1, [%rd6];
	cvt.rn.f32.s16 	%f1, %rs1;
	mad.lo.s32 	%r6, %r1, %r2, %r1;
	mul.wide.s32 	%rd7, %r6, 4;
	add.s64 	%rd8, %rd4, %rd7;
	st.global.f32 	[%rd8], %f1;
$L__BB0_2:
	ret;

}


// ===== COMPILED SASS (sm_100) =====

	.target	sm_100

	.elftype	@"ET_EXEC"


//--------------------- .note.nv.tkinfo           --------------------------
	.section	.note.nv.tkinfo,"",@"SHT_NOTE"
	.sectionflags	@"SHF_NOTE_NV_TKINFO"
	.tkinfo
        /*0018*/ 	.word	0x00000002
        /*0030*/ 	.string	""
        /*0030*/ 	.string	"ptxas"
        /*0030*/ 	.string	"Cuda compilation tools, release 13.0, V13.0.88"
        /*0030*/ 	.string	"Build cuda_13.0.r13.0/compiler.36424714_0"
        /*0030*/ 	.string	"-arch sm_100 -m 64 "



//--------------------- .note.nv.cuinfo           --------------------------
	.section	.note.nv.cuinfo,"",@"SHT_NOTE"
	.sectionflags	@"SHF_NOTE_NV_CUINFO"
        /*0018*/ 	.short	0x0002
        /*001a*/ 	.short	0x0064
        /*001c*/ 	.short	0x0082
	.zero		2


//--------------------- .nv.info                  --------------------------
	.section	.nv.info,"",@"SHT_CUDA_INFO"
	.align	4


	//----- nvinfo : EIATTR_REGCOUNT
	.align		4
        /*0000*/ 	.byte	0x04, 0x2f
        /*0002*/ 	.short	(.L_1 - .L_0)
	.align		4
.L_0:
        /*0004*/ 	.word	index@(_Z20diagflat_kernel_int8PKaPfi)
        /*0008*/ 	.word	0x0000000c


	//----- nvinfo : EIATTR_FRAME_SIZE
	.align		4
.L_1:
        /*000c*/ 	.byte	0x04, 0x11
        /*000e*/ 	.short	(.L_3 - .L_2)
	.align		4
.L_2:
        /*0010*/ 	.word	index@(_Z20diagflat_kernel_int8PKaPfi)
        /*0014*/ 	.word	0x00000000


	//----- nvinfo : EIATTR_MIN_STACK_SIZE
	.align		4
.L_3:
        /*0018*/ 	.byte	0x04, 0x12
        /*001a*/ 	.short	(.L_5 - .L_4)
	.align		4
.L_4:
        /*001c*/ 	.word	index@(_Z20diagflat_kernel_int8PKaPfi)
        /*0020*/ 	.word	0x00000000
.L_5:


//--------------------- .nv.compat                --------------------------
	.section	.nv.compat,"",@"SHT_CUDA_COMPAT_INFO"
	.align	4
        /*0000*/ 	.byte	0x02, 0x09, 0x00, 0x00, 0x02, 0x02, 0x01, 0x00, 0x02, 0x05, 0x05, 0x00, 0x03, 0x07, 0x01, 0x01
        /*0010*/ 	.byte	0x02, 0x03, 0x00, 0x00, 0x02, 0x06, 0x01, 0x00, 0x04, 0x0b, 0x08, 0x00, 0x09, 0x00, 0x00, 0x00
        /*0020*/ 	.byte	0x00, 0x00, 0x00, 0x00


//--------------------- .nv.info._Z20diagflat_kernel_int8PKaPfi --------------------------
	.section	.nv.info._Z20diagflat_kernel_int8PKaPfi,"",@"SHT_CUDA_INFO"
	.sectionflags	@""
	.align	4


	//----- nvinfo : EIATTR_CUDA_API_VERSION
	.align		4
        /*0000*/ 	.byte	0x04, 0x37
        /*0002*/ 	.short	(.L_7 - .L_6)
.L_6:
        /*0004*/ 	.word	0x00000082


	//----- nvinfo : EIATTR_KPARAM_INFO
	.align		4
.L_7:
        /*0008*/ 	.byte	0x04, 0x17
        /*000a*/ 	.short	(.L_9 - .L_8)
.L_8:
        /*000c*/ 	.word	0x00000000
        /*0010*/ 	.short	0x0002
        /*0012*/ 	.short	0x0010
        /*0014*/ 	.byte	0x00, 0xf0, 0x11, 0x00


	//----- nvinfo : EIATTR_KPARAM_INFO
	.align		4
.L_9:
        /*0018*/ 	.byte	0x04, 0x17
        /*001a*/ 	.short	(.L_11 - .L_10)
.L_10:
        /*001c*/ 	.word	0x00000000
        /*0020*/ 	.short	0x0001
        /*0022*/ 	.short	0x0008
        /*0024*/ 	.byte	0x00, 0xf5, 0x21, 0x00


	//----- nvinfo : EIATTR_KPARAM_INFO
	.align		4
.L_11:
        /*0028*/ 	.byte	0x04, 0x17
        /*002a*/ 	.short	(.L_13 - .L_12)
.L_12:
        /*002c*/ 	.word	0x00000000
        /*0030*/ 	.short	0x0000
        /*0032*/ 	.short	0x0000
        /*0034*/ 	.byte	0x00, 0xf5, 0x21, 0x00


	//----- nvinfo : EIATTR_SPARSE_MMA_MASK
	.align		4
.L_13:
        /*0038*/ 	.byte	0x03, 0x50
        /*003a*/ 	.short	0x0000


	//----- nvinfo : EIATTR_MAXREG_COUNT
	.align		4
        /*003c*/ 	.byte	0x03, 0x1b
        /*003e*/ 	.short	0x00ff


	//----- nvinfo : EIATTR_MERCURY_ISA_VERSION
	.align		4
        /*0040*/ 	.byte	0x03, 0x5f
        /*0042*/ 	.short	0x0101


	//----- nvinfo : EIATTR_VRC_CTA_INIT_COUNT
	.align		4
        /*0044*/ 	.byte	0x02, 0x4a
	.zero		1
	.zero		1


	//----- nvinfo : EIATTR_EXIT_INSTR_OFFSETS
	.align		4
        /*0048*/ 	.byte	0x04, 0x1c
        /*004a*/ 	.short	(.L_15 - .L_14)


	//   ....[0]....
.L_14:
        /*004c*/ 	.word	0x00000070


	//   ....[1]....
        /*0050*/ 	.word	0x00000120


	//----- nvinfo : EIATTR_CBANK_PARAM_SIZE
	.align		4
.L_15:
        /*0054*/ 	.byte	0x03, 0x19
        /*0056*/ 	.short	0x0014


	//----- nvinfo : EIATTR_PARAM_CBANK
	.align		4
        /*0058*/ 	.byte	0x04, 0x0a
        /*005a*/ 	.short	(.L_17 - .L_16)
	.align		4
.L_16:
        /*005c*/ 	.word	index@(.nv.constant0._Z20diagflat_kernel_int8PKaPfi)
        /*0060*/ 	.short	0x0380
        /*0062*/ 	.short	0x0014


	//----- nvinfo : EIATTR_SW_WAR
	.align		4
.L_17:
        /*0064*/ 	.byte	0x04, 0x36
        /*0066*/ 	.short	(.L_19 - .L_18)
.L_18:
        /*0068*/ 	.word	0x00000008
.L_19:


//--------------------- .nv.callgraph             --------------------------
	.section	.nv.callgraph,"",@"SHT_CUDA_CALLGRAPH"
	.align	4
	.sectionentsize	8
	.align		4
        /*0000*/ 	.word	0x00000000
	.align		4
        /*0004*/ 	.word	0xffffffff
	.align		4
        /*0008*/ 	.word	0x00000000
	.align		4
        /*000c*/ 	.word	0xfffffffe
	.align		4
        /*0010*/ 	.word	0x00000000
	.align		4
        /*0014*/ 	.word	0xfffffffd
	.align		4
        /*0018*/ 	.word	0x00000000
	.align		4
        /*001c*/ 	.word	0xfffffffc


//--------------------- .text._Z20diagflat_kernel_int8PKaPfi --------------------------
	.section	.text._Z20diagflat_kernel_int8PKaPfi,"ax",@progbits
	.align	128
        .global         _Z20diagflat_kernel_int8PKaPfi
        .type           _Z20diagflat_kernel_int8PKaPfi,@function
        .size           _Z20diagflat_kernel_int8PKaPfi,(.L_x_1 - _Z20diagflat_kernel_int8PKaPfi)
        .other          _Z20diagflat_kernel_int8PKaPfi,@"STO_CUDA_ENTRY STV_DEFAULT"
_Z20diagflat_kernel_int8PKaPfi:
.text._Z20diagflat_kernel_int8PKaPfi:
[----:B------:R-:W-:Y:S01]  /*0000*/  LDC R1, c[0x0][0x37c] ;  /* 0x0000df00ff017b82 */ /* 0x000fe20000000800 */
[----:B------:R-:W0:Y:S07]  /*0010*/  S2R R3, SR_TID.X ;  /* 0x0000000000037919 */ /* 0x000e2e0000002100 */
[----:B------:R-:W0:Y:S01]  /*0020*/  S2UR UR4, SR_CTAID.X ;  /* 0x00000000000479c3 */ /* 0x000e220000002500 */
[----:B------:R-:W1:Y:S07]  /*0030*/  LDCU UR6, c[0x0][0x390] ;  /* 0x00007200ff0677ac */ /* 0x000e6e0008000800 */
[----:B------:R-:W0:Y:S02]  /*0040*/  LDC R0, c[0x0][0x360] ;  /* 0x0000d800ff007b82 */ /* 0x000e240000000800 */
[----:B0-----:R-:W-:-:S05]  /*0050*/  IMAD R0, R0, UR4, R3 ;  /* 0x0000000400007c24 */ /* 0x001fca000f8e0203 */
[----:B-1----:R-:W-:-:S13]  /*0060*/  ISETP.GE.AND P0, PT, R0, UR6, PT ;  /* 0x0000000600007c0c */ /* 0x002fda000bf06270 */
[----:B------:R-:W-:Y:S05]  /*0070*/  @P0 EXIT ;  /* 0x000000000000094d */ /* 0x000fea0003800000 */
[----:B------:R-:W0:Y:S01]  /*0080*/  LDCU.64 UR8, c[0x0][0x380] ;  /* 0x00007000ff0877ac */ /* 0x000e220008000a00 */
[----:B------:R-:W1:Y:S01]  /*0090*/  LDC.64 R2, c[0x0][0x388] ;  /* 0x0000e200ff027b82 */ /* 0x000e620000000a00 */
[----:B------:R-:W2:Y:S01]  /*00a0*/  LDCU.64 UR4, c[0x0][0x358] ;  /* 0x00006b00ff0477ac */ /* 0x000ea20008000a00 */
[----:B0-----:R-:W-:-:S04]  /*00b0*/  IADD3 R4, P0, PT, R0, UR8, RZ ;  /* 0x0000000800047c10 */ /* 0x001fc8000ff1e0ff */
[----:B------:R-:W-:-:S05]  /*00c0*/  LEA.HI.X.SX32 R5, R0, UR9, 0x1, P0 ;  /* 0x0000000900057c11 */ /* 0x000fca00080f0eff */
[----:B--2---:R-:W2:Y:S01]  /*00d0*/  LDG.E.S8 R4, desc[UR4][R4.64] ;  /* 0x0000000404047981 */ /* 0x004ea2000c1e1300 */
[----:B------:R-:W-:-:S04]  /*00e0*/  IMAD R9, R0, UR6, R0 ;  /* 0x0000000600097c24 */ /* 0x000fc8000f8e0200 */
[----:B-1----:R-:W-:Y:S01]  /*00f0*/  IMAD.WIDE R2, R9, 0x4, R2 ;  /* 0x0000000409027825 */ /* 0x002fe200078e0202 */
[----:B--2---:R-:W0:Y:S04]  /*0100*/  I2F.S16 R7, R4 ;  /* 0x0000000400077306 */ /* 0x004e280000101400 */
[----:B0-----:R-:W-:Y:S01]  /*0110*/  STG.E desc[UR4][R2.64], R7 ;  /* 0x0000000702007986 */ /* 0x001fe2000c101904 */
[----:B------:R-:W-:Y:S05]  /*0120*/  EXIT ;  /* 0x000000000000794d */ /* 0x000fea0003800000 */
.L_x_0:
[----:B------:R-:W-:-:S00]  /*0130*/  BRA `(.L_x_0) ;  /* 0xfffffffc00fc7947 */ /* 0x000fc0000383ffff */
[----:B------:R-:W-:-:S00]  /*0140*/  NOP ;  /* 0x0000000000007918 */ /* 0x000fc00000000000 */
        /* <DEDUP_REMOVED lines=11> */
.L_x_1:


//--------------------- .nv.shared.reserved.0     --------------------------
	.section	.nv.shared.reserved.0,"aw",@nobits
	.weak		__nv_reservedSMEM_offset_0_alias
	.size		__nv_reservedSMEM_offset_0_alias, 0, 64
	.other		__nv_reservedSMEM_offset_0_alias,@"STO_CUDA_RESERVED_SHARED STV_DEFAULT"
__nv_reservedSMEM_offset_0_alias:
	.zero		0
	.zero		64


//--------------------- .nv.constant0._Z20diagflat_kernel_int8PKaPfi --------------------------
	.section	.nv.constant0._Z20diagflat_kernel_int8PKaPfi,"a",@progbits
	.sectionflags	@""
	.align	4
.nv.constant0._Z20diagflat_kernel_int8PKaPfi:
	.zero		916


//--------------------- SYMBOLS --------------------------

	.type		.nv.reservedSmem.offset0,@object
	.size		.nv.reservedSmem.offset0,0x4
